//
// Generated by NVIDIA NVVM Compiler
//
// Compiler Build ID: CL-36424714
// Cuda compilation tools, release 13.0, V13.0.88
// Based on NVVM 20.0.0
//

.version 9.0
.target sm_100
.address_size 64

	// .globl	_Z21transformMatrixKernelPiS_iiii

.visible .entry _Z21transformMatrixKernelPiS_iiii(
	.param .u64 .ptr .align 1 _Z21transformMatrixKernelPiS_iiii_param_0,
	.param .u64 .ptr .align 1 _Z21transformMatrixKernelPiS_iiii_param_1,
	.param .u32 _Z21transformMatrixKernelPiS_iiii_param_2,
	.param .u32 _Z21transformMatrixKernelPiS_iiii_param_3,
	.param .u32 _Z21transformMatrixKernelPiS_iiii_param_4,
	.param .u32 _Z21transformMatrixKernelPiS_iiii_param_5
)
{
	.reg .pred 	%p<2>;
	.reg .b32 	%r<20>;
	.reg .b64 	%rd<16>;

	ld.param.u64 	%rd1, [_Z21transformMatrixKernelPiS_iiii_param_0];
	ld.param.u64 	%rd2, [_Z21transformMatrixKernelPiS_iiii_param_1];
	ld.param.u32 	%r3, [_Z21transformMatrixKernelPiS_iiii_param_3];
	ld.param.u32 	%r4, [_Z21transformMatrixKernelPiS_iiii_param_4];
	ld.param.u32 	%r5, [_Z21transformMatrixKernelPiS_iiii_param_5];
	mov.u32 	%r1, %tid.y;
	mov.u32 	%r2, %tid.x;
	max.s32 	%r6, %r1, %r2;
	setp.ge.s32 	%p1, %r6, %r5;
	@%p1 bra 	$L__BB0_2;
	cvta.to.global.u64 	%rd3, %rd1;
	cvta.to.global.u64 	%rd4, %rd2;
	mov.u32 	%r7, %ctaid.y;
	mad.lo.s32 	%r8, %r4, %r7, %r1;
	mov.u32 	%r9, %ctaid.x;
	mad.lo.s32 	%r10, %r4, %r9, %r2;
	mad.lo.s32 	%r11, %r8, %r3, %r10;
	add.s32 	%r12, %r8, %r1;
	add.s32 	%r13, %r10, %r2;
	mad.lo.s32 	%r14, %r12, %r3, %r13;
	mul.wide.s32 	%rd5, %r11, 4;
	add.s64 	%rd6, %rd3, %rd5;
	ld.global.u32 	%r15, [%rd6];
	mul.wide.s32 	%rd7, %r14, 4;
	add.s64 	%rd8, %rd4, %rd7;
	st.global.u32 	[%rd8], %r15;
	mul.wide.s32 	%rd9, %r5, 4;
	add.s64 	%rd10, %rd6, %rd9;
	ld.global.u32 	%r16, [%rd10];
	st.global.u32 	[%rd8+4], %r16;
	mul.lo.s32 	%r17, %r5, %r3;
	mul.wide.s32 	%rd11, %r17, 4;
	add.s64 	%rd12, %rd6, %rd11;
	ld.global.u32 	%r18, [%rd12];
	mul.wide.s32 	%rd13, %r3, 4;
	add.s64 	%rd14, %rd8, %rd13;
	st.global.u32 	[%rd14], %r18;
	add.s64 	%rd15, %rd12, %rd9;
	ld.global.u32 	%r19, [%rd15];
	st.global.u32 	[%rd14+4], %r19;
$L__BB0_2:
	ret;

}


// ===== COMPILED SASS (sm_100) =====

	.target	sm_100

	.elftype	@"ET_EXEC"


//--------------------- .note.nv.tkinfo           --------------------------
	.section	.note.nv.tkinfo,"",@"SHT_NOTE"
	.sectionflags	@"SHF_NOTE_NV_TKINFO"
	.tkinfo
        /*0018*/ 	.word	0x00000002
        /*0030*/ 	.string	""
        /*0030*/ 	.string	"ptxas"
        /*0030*/ 	.string	"Cuda compilation tools, release 13.0, V13.0.88"
        /*0030*/ 	.string	"Build cuda_13.0.r13.0/compiler.36424714_0"
        /*0030*/ 	.string	"-arch sm_100 -m 64 "



//--------------------- .note.nv.cuinfo           --------------------------
	.section	.note.nv.cuinfo,"",@"SHT_NOTE"
	.sectionflags	@"SHF_NOTE_NV_CUINFO"
        /*0018*/ 	.short	0x0002
        /*001a*/ 	.short	0x0064
        /*001c*/ 	.short	0x0082
	.zero		2


//--------------------- .nv.info                  --------------------------
	.section	.nv.info,"",@"SHT_CUDA_INFO"
	.align	4


	//----- nvinfo : EIATTR_REGCOUNT
	.align		4
        /*0000*/ 	.byte	0x04, 0x2f
        /*0002*/ 	.short	(.L_1 - .L_0)
	.align		4
.L_0:
        /*0004*/ 	.word	index@(_Z21transformMatrixKernelPiS_iiii)
        /*0008*/ 	.word	0x00000012


	//----- nvinfo : EIATTR_FRAME_SIZE
	.align		4
.L_1:
        /*000c*/ 	.byte	0x04, 0x11
        /*000e*/ 	.short	(.L_3 - .L_2)
	.align		4
.L_2:
        /*0010*/ 	.word	index@(_Z21transformMatrixKernelPiS_iiii)
        /*0014*/ 	.word	0x00000000


	//----- nvinfo : EIATTR_MIN_STACK_SIZE
	.align		4
.L_3:
        /*0018*/ 	.byte	0x04, 0x12
        /*001a*/ 	.short	(.L_5 - .L_4)
	.align		4
.L_4:
        /*001c*/ 	.word	index@(_Z21transformMatrixKernelPiS_iiii)
        /*0020*/ 	.word	0x00000000
.L_5:


//--------------------- .nv.compat                --------------------------
	.section	.nv.compat,"",@"SHT_CUDA_COMPAT_INFO"
	.align	4
        /*0000*/ 	.byte	0x02, 0x09, 0x00, 0x00, 0x02, 0x02, 0x01, 0x00, 0x02, 0x05, 0x05, 0x00, 0x03, 0x07, 0x01, 0x01
        /*0010*/ 	.byte	0x02, 0x03, 0x00, 0x00, 0x02, 0x06, 0x01, 0x00, 0x04, 0x0b, 0x08, 0x00, 0x09, 0x00, 0x00, 0x00
        /*0020*/ 	.byte	0x00, 0x00, 0x00, 0x00


//--------------------- .nv.info._Z21transformMatrixKernelPiS_iiii --------------------------
	.section	.nv.info._Z21transformMatrixKernelPiS_iiii,"",@"SHT_CUDA_INFO"
	.sectionflags	@""
	.align	4


	//----- nvinfo : EIATTR_CUDA_API_VERSION
	.align		4
        /*0000*/ 	.byte	0x04, 0x37
        /*0002*/ 	.short	(.L_7 - .L_6)
.L_6:
        /*0004*/ 	.word	0x00000082


	//----- nvinfo : EIATTR_KPARAM_INFO
	.align		4
.L_7:
        /*0008*/ 	.byte	0x04, 0x17
        /*000a*/ 	.short	(.L_9 - .L_8)
.L_8:
        /*000c*/ 	.word	0x00000000
        /*0010*/ 	.short	0x0005
        /*0012*/ 	.short	0x001c
        /*0014*/ 	.byte	0x00, 0xf0, 0x11, 0x00


	//----- nvinfo : EIATTR_KPARAM_INFO
	.align		4
.L_9:
        /*0018*/ 	.byte	0x04, 0x17
        /*001a*/ 	.short	(.L_11 - .L_10)
.L_10:
        /*001c*/ 	.word	0x00000000
        /*0020*/ 	.short	0x0004
        /*0022*/ 	.short	0x0018
        /*0024*/ 	.byte	0x00, 0xf0, 0x11, 0x00


	//----- nvinfo : EIATTR_KPARAM_INFO
	.align		4
.L_11:
        /*0028*/ 	.byte	0x04, 0x17
        /*002a*/ 	.short	(.L_13 - .L_12)
.L_12:
        /*002c*/ 	.word	0x00000000
        /*0030*/ 	.short	0x0003
        /*0032*/ 	.short	0x0014
        /*0034*/ 	.byte	0x00, 0xf0, 0x11, 0x00


	//----- nvinfo : EIATTR_KPARAM_INFO
	.align		4
.L_13:
        /*0038*/ 	.byte	0x04, 0x17
        /*003a*/ 	.short	(.L_15 - .L_14)
.L_14:
        /*003c*/ 	.word	0x00000000
        /*0040*/ 	.short	0x0002
        /*0042*/ 	.short	0x0010
        /*0044*/ 	.byte	0x00, 0xf0, 0x11, 0x00


	//----- nvinfo : EIATTR_KPARAM_INFO
	.align		4
.L_15:
        /*0048*/ 	.byte	0x04, 0x17
        /*004a*/ 	.short	(.L_17 - .L_16)
.L_16:
        /*004c*/ 	.word	0x00000000
        /*0050*/ 	.short	0x0001
        /*0052*/ 	.short	0x0008
        /*0054*/ 	.byte	0x00, 0xf5, 0x21, 0x00


	//----- nvinfo : EIATTR_KPARAM_INFO
	.align		4
.L_17:
        /*0058*/ 	.byte	0x04, 0x17
        /*005a*/ 	.short	(.L_19 - .L_18)
.L_18:
        /*005c*/ 	.word	0x00000000
        /*0060*/ 	.short	0x0000
        /*0062*/ 	.short	0x0000
        /*0064*/ 	.byte	0x00, 0xf5, 0x21, 0x00


	//----- nvinfo : EIATTR_SPARSE_MMA_MASK
	.align		4
.L_19:
        /*0068*/ 	.byte	0x03, 0x50
        /*006a*/ 	.short	0x0000


	//----- nvinfo : EIATTR_MAXREG_COUNT
	.align		4
        /*006c*/ 	.byte	0x03, 0x1b
        /*006e*/ 	.short	0x00ff


	//----- nvinfo : EIATTR_MERCURY_ISA_VERSION
	.align		4
        /*0070*/ 	.byte	0x03, 0x5f
        /*0072*/ 	.short	0x0101


	//----- nvinfo : EIATTR_VRC_CTA_INIT_COUNT
	.align		4
        /*0074*/ 	.byte	0x02, 0x4a
	.zero		1
	.zero		1


	//----- nvinfo : EIATTR_EXIT_INSTR_OFFSETS
	.align		4
        /*0078*/ 	.byte	0x04, 0x1c
        /*007a*/ 	.short	(.L_21 - .L_20)


	//   ....[0]....
.L_20:
        /*007c*/ 	.word	0x00000060


	//   ....[1]....
        /*0080*/ 	.word	0x00000230


	//----- nvinfo : EIATTR_CBANK_PARAM_SIZE
	.align		4
.L_21:
        /*0084*/ 	.byte	0x03, 0x19
        /*0086*/ 	.short	0x0020


	//----- nvinfo : EIATTR_PARAM_CBANK
	.align		4
        /*0088*/ 	.byte	0x04, 0x0a
        /*008a*/ 	.short	(.L_23 - .L_22)
	.align		4
.L_22:
        /*008c*/ 	.word	index@(.nv.constant0._Z21transformMatrixKernelPiS_iiii)
        /*0090*/ 	.short	0x0380
        /*0092*/ 	.short	0x0020


	//----- nvinfo : EIATTR_SW_WAR
	.align		4
.L_23:
        /*0094*/ 	.byte	0x04, 0x36
        /*0096*/ 	.short	(.L_25 - .L_24)
.L_24:
        /*0098*/ 	.word	0x00000008
.L_25:


//--------------------- .nv.callgraph             --------------------------
	.section	.nv.callgraph,"",@"SHT_CUDA_CALLGRAPH"
	.align	4
	.sectionentsize	8
	.align		4
        /*0000*/ 	.word	0x00000000
	.align		4
        /*0004*/ 	.word	0xffffffff
	.align		4
        /*0008*/ 	.word	0x00000000
	.align		4
        /*000c*/ 	.word	0xfffffffe
	.align		4
        /*0010*/ 	.word	0x00000000
	.align		4
        /*0014*/ 	.word	0xfffffffd
	.align		4
        /*0018*/ 	.word	0x00000000
	.align		4
        /*001c*/ 	.word	0xfffffffc


//--------------------- .text._Z21transformMatrixKernelPiS_iiii --------------------------
	.section	.text._Z21transformMatrixKernelPiS_iiii,"ax",@progbits
	.align	128
        .global         _Z21transformMatrixKernelPiS_iiii
        .type           _Z21transformMatrixKernelPiS_iiii,@function
        .size           _Z21transformMatrixKernelPiS_iiii,(.L_x_1 - _Z21transformMatrixKernelPiS_iiii)
        .other          _Z21transformMatrixKernelPiS_iiii,@"STO_CUDA_ENTRY STV_DEFAULT"
_Z21transformMatrixKernelPiS_iiii:
.text._Z21transformMatrixKernelPiS_iiii:
[----:B------:R-:W-:Y:S01]  /*0000*/  LDC R1, c[0x0][0x37c] ;  /* 0x0000df00ff017b82 */ /* 0x000fe20000000800 */
[----:B------:R-:W0:Y:S07]  /*0010*/  S2R R11, SR_TID.Y ;  /* 0x00000000000b7919 */ /* 0x000e2e0000002200 */
[----:B------:R-:W1:Y:S01]  /*0020*/  LDC R5, c[0x0][0x39c] ;  /* 0x0000e700ff057b82 */ /* 0x000e620000000800 */
[----:B------:R-:W0:Y:S02]  /*0030*/  S2R R4, SR_TID.X ;  /* 0x0000000000047919 */ /* 0x000e240000002100 */
[----:B0-----:R-:W-:-:S04]  /*0040*/  VIMNMX R0, PT, PT, R11, R4, !PT ;  /* 0x000000040b007248 */ /* 0x001fc80007fe0100 */
[----:B-1----:R-:W-:-:S13]  /*0050*/  ISETP.GE.AND P0, PT, R0, R5, PT ;  /* 0x000000050000720c */ /* 0x002fda0003f06270 */
[----:B------:R-:W-:Y:S05]  /*0060*/  @P0 EXIT ;  /* 0x000000000000094d */ /* 0x000fea0003800000 */
[----:B------:R-:W0:Y:S01]  /*0070*/  S2UR UR6, SR_CTAID.Y ;  /* 0x00000000000679c3 */ /* 0x000e220000002600 */
[----:B------:R-:W1:Y:S07]  /*0080*/  LDCU.64 UR4, c[0x0][0x358] ;  /* 0x00006b00ff0477ac */ /* 0x000e6e0008000a00 */
[----:B------:R-:W0:Y:S08]  /*0090*/  LDC R9, c[0x0][0x398] ;  /* 0x0000e600ff097b82 */ /* 0x000e300000000800 */
[----:B------:R-:W2:Y:S08]  /*00a0*/  S2UR UR7, SR_CTAID.X ;  /* 0x00000000000779c3 */ /* 0x000eb00000002500 */
[----:B------:R-:W3:Y:S08]  /*00b0*/  LDC R12, c[0x0][0x394] ;  /* 0x0000e500ff0c7b82 */ /* 0x000ef00000000800 */
[----:B------:R-:W4:Y:S01]  /*00c0*/  LDC.64 R2, c[0x0][0x380] ;  /* 0x0000e000ff027b82 */ /* 0x000f220000000a00 */
[----:B0-----:R-:W-:-:S02]  /*00d0*/  IMAD R0, R9, UR6, R11 ;  /* 0x0000000609007c24 */ /* 0x001fc4000f8e020b */
[----:B--2---:R-:W-:-:S04]  /*00e0*/  IMAD R9, R9, UR7, R4 ;  /* 0x0000000709097c24 */ /* 0x004fc8000f8e0204 */
[----:B---3--:R-:W-:-:S04]  /*00f0*/  IMAD R7, R0, R12, R9 ;  /* 0x0000000c00077224 */ /* 0x008fc800078e0209 */
[----:B----4-:R-:W-:Y:S02]  /*0100*/  IMAD.WIDE R2, R7, 0x4, R2 ;  /* 0x0000000407027825 */ /* 0x010fe400078e0202 */
[----:B------:R-:W0:Y:S03]  /*0110*/  LDC.64 R6, c[0x0][0x388] ;  /* 0x0000e200ff067b82 */ /* 0x000e260000000a00 */
[----:B-1----:R-:W2:Y:S01]  /*0120*/  LDG.E R13, desc[UR4][R2.64] ;  /* 0x00000004020d7981 */ /* 0x002ea2000c1e1900 */
[----:B------:R-:W-:Y:S02]  /*0130*/  IADD3 R0, PT, PT, R0, R11, RZ ;  /* 0x0000000b00007210 */ /* 0x000fe40007ffe0ff */
[----:B------:R-:W-:-:S05]  /*0140*/  IADD3 R9, PT, PT, R9, R4, RZ ;  /* 0x0000000409097210 */ /* 0x000fca0007ffe0ff */
[----:B------:R-:W-:-:S04]  /*0150*/  IMAD R9, R0, R12, R9 ;  /* 0x0000000c00097224 */ /* 0x000fc800078e0209 */
[----:B0-----:R-:W-:-:S04]  /*0160*/  IMAD.WIDE R6, R9, 0x4, R6 ;  /* 0x0000000409067825 */ /* 0x001fc800078e0206 */
[C---:B------:R-:W-:Y:S01]  /*0170*/  IMAD.WIDE R8, R5.reuse, 0x4, R2 ;  /* 0x0000000405087825 */ /* 0x040fe200078e0202 */
[----:B--2---:R-:W-:Y:S05]  /*0180*/  STG.E desc[UR4][R6.64], R13 ;  /* 0x0000000d06007986 */ /* 0x004fea000c101904 */
[----:B------:R-:W2:Y:S01]  /*0190*/  LDG.E R9, desc[UR4][R8.64] ;  /* 0x0000000408097981 */ /* 0x000ea2000c1e1900 */
[----:B------:R-:W-:-:S04]  /*01a0*/  IMAD R11, R5, R12, RZ ;  /* 0x0000000c050b7224 */ /* 0x000fc800078e02ff */
[----:B------:R-:W-:Y:S01]  /*01b0*/  IMAD.WIDE R10, R11, 0x4, R2 ;  /* 0x000000040b0a7825 */ /* 0x000fe200078e0202 */
[----:B--2---:R-:W-:Y:S04]  /*01c0*/  STG.E desc[UR4][R6.64+0x4], R9 ;  /* 0x0000040906007986 */ /* 0x004fe8000c101904 */
[----:B------:R-:W2:Y:S01]  /*01d0*/  LDG.E R15, desc[UR4][R10.64] ;  /* 0x000000040a0f7981 */ /* 0x000ea2000c1e1900 */
[----:B------:R-:W-:-:S04]  /*01e0*/  IMAD.WIDE R2, R12, 0x4, R6 ;  /* 0x000000040c027825 */ /* 0x000fc800078e0206 */
[----:B------:R-:W-:Y:S01]  /*01f0*/  IMAD.WIDE R4, R5, 0x4, R10 ;  /* 0x0000000405047825 */ /* 0x000fe200078e020a */
[----:B--2---:R-:W-:Y:S05]  /*0200*/  STG.E desc[UR4][R2.64], R15 ;  /* 0x0000000f02007986 */ /* 0x004fea000c101904 */
[----:B------:R-:W2:Y:S04]  /*0210*/  LDG.E R5, desc[UR4][R4.64] ;  /* 0x0000000404057981 */ /* 0x000ea8000c1e1900 */
[----:B--2---:R-:W-:Y:S01]  /*0220*/  STG.E desc[UR4][R2.64+0x4], R5 ;  /* 0x0000040502007986 */ /* 0x004fe2000c101904 */
[----:B------:R-:W-:Y:S05]  /*0230*/  EXIT ;  /* 0x000000000000794d */ /* 0x000fea0003800000 */
.L_x_0:
[----:B------:R-:W-:-:S00]  /*0240*/  BRA `(.L_x_0) ;  /* 0xfffffffc00fc7947 */ /* 0x000fc0000383ffff */
[----:B------:R-:W-:-:S00]  /*0250*/  NOP ;  /* 0x0000000000007918 */ /* 0x000fc00000000000 */
        /* <DEDUP_REMOVED lines=10> */
.L_x_1:


//--------------------- .nv.shared.reserved.0     --------------------------
	.section	.nv.shared.reserved.0,"aw",@nobits
	.weak		__nv_reservedSMEM_offset_0_alias
	.size		__nv_reservedSMEM_offset_0_alias, 0, 64
	.other		__nv_reservedSMEM_offset_0_alias,@"STO_CUDA_RESERVED_SHARED STV_DEFAULT"
__nv_reservedSMEM_offset_0_alias:
	.zero		0
	.zero		64


//--------------------- .nv.constant0._Z21transformMatrixKernelPiS_iiii --------------------------
	.section	.nv.constant0._Z21transformMatrixKernelPiS_iiii,"a",@progbits
	.sectionflags	@""
	.align	4
.nv.constant0._Z21transformMatrixKernelPiS_iiii:
	.zero		928


//--------------------- SYMBOLS --------------------------

	.type		.nv.reservedSmem.offset0,@object
	.size		.nv.reservedSmem.offset0,0x4
